	.headerflags	@"EF_CUDA_TEXMODE_UNIFIED EF_CUDA_64BIT_ADDRESS EF_CUDA_ACCELERATORS EF_CUDA_SM90 EF_CUDA_VIRTUAL_SM(EF_CUDA_SM90)"
	.elftype	@"ET_EXEC"


//--------------------- .nv.info                  --------------------------
	.section	.nv.info,"",@"SHT_CUDA_INFO"
	.align	4


	//----- nvinfo : EIATTR_REGCOUNT
	.align		4
        /*0000*/ 	.byte	0x04, 0x2f
        /*0002*/ 	.short	(.L_3 - .L_2)
	.align		4
.L_2:
        /*0004*/ 	.word	index@(triton_poi_fused__native_batch_norm_legit_no_training_convolution_relu_7)
        /*0008*/ 	.word	0x00000016


	//----- nvinfo : EIATTR_MIN_STACK_SIZE
	.align		4
.L_3:
        /*000c*/ 	.byte	0x04, 0x12
        /*000e*/ 	.short	(.L_5 - .L_4)
	.align		4
.L_4:
        /*0010*/ 	.word	index@(triton_poi_fused__native_batch_norm_legit_no_training_convolution_relu_7)
        /*0014*/ 	.word	0x00000000


	//----- nvinfo : EIATTR_FRAME_SIZE
	.align		4
.L_5:
        /*0018*/ 	.byte	0x04, 0x11
        /*001a*/ 	.short	(.L_7 - .L_6)
	.align		4
.L_6:
        /*001c*/ 	.word	index@(triton_poi_fused__native_batch_norm_legit_no_training_convolution_relu_7)
        /*0020*/ 	.word	0x00000000


	//----- nvinfo : EIATTR_MIN_STACK_SIZE
	.align		4
.L_7:
        /*0024*/ 	.byte	0x04, 0x12
        /*0026*/ 	.short	(.L_9 - .L_8)
	.align		4
.L_8:
        /*0028*/ 	.word	index@(triton_poi_fused__native_batch_norm_legit_no_training_convolution_relu_7)
        /*002c*/ 	.word	0x00000000
.L_9:


//--------------------- .nv.info.triton_poi_fused__native_batch_norm_legit_no_training_convolution_relu_7 --------------------------
	.section	.nv.info.triton_poi_fused__native_batch_norm_legit_no_training_convolution_relu_7,"",@"SHT_CUDA_INFO"
	.sectionflags	@""
	.align	4


	//----- nvinfo : EIATTR_CUDA_API_VERSION
	.align		4
        /*0000*/ 	.byte	0x04, 0x37
        /*0002*/ 	.short	(.L_11 - .L_10)
.L_10:
        /*0004*/ 	.word	0x0000007c


	//----- nvinfo : EIATTR_KPARAM_INFO
	.align		4
.L_11:
        /*0008*/ 	.byte	0x04, 0x17
        /*000a*/ 	.short	(.L_13 - .L_12)
.L_12:
        /*000c*/ 	.word	0x00000000
        /*0010*/ 	.short	0x0007
        /*0012*/ 	.short	0x0038
        /*0014*/ 	.byte	0x00, 0xf0, 0x11, 0x00


	//----- nvinfo : EIATTR_KPARAM_INFO
	.align		4
.L_13:
        /*0018*/ 	.byte	0x04, 0x17
        /*001a*/ 	.short	(.L_15 - .L_14)
.L_14:
        /*001c*/ 	.word	0x00000000
        /*0020*/ 	.short	0x0006
        /*0022*/ 	.short	0x0030
        /*0024*/ 	.byte	0x00, 0xf4, 0x21, 0x00


	//----- nvinfo : EIATTR_KPARAM_INFO
	.align		4
.L_15:
        /*0028*/ 	.byte	0x04, 0x17
        /*002a*/ 	.short	(.L_17 - .L_16)
.L_16:
        /*002c*/ 	.word	0x00000000
        /*0030*/ 	.short	0x0005
        /*0032*/ 	.short	0x0028
        /*0034*/ 	.byte	0x00, 0xf4, 0x21, 0x00


	//----- nvinfo : EIATTR_KPARAM_INFO
	.align		4
.L_17:
        /*0038*/ 	.byte	0x04, 0x17
        /*003a*/ 	.short	(.L_19 - .L_18)
.L_18:
        /*003c*/ 	.word	0x00000000
        /*0040*/ 	.short	0x0004
        /*0042*/ 	.short	0x0020
        /*0044*/ 	.byte	0x00, 0xf4, 0x21, 0x00


	//----- nvinfo : EIATTR_KPARAM_INFO
	.align		4
.L_19:
        /*0048*/ 	.byte	0x04, 0x17
        /*004a*/ 	.short	(.L_21 - .L_20)
.L_20:
        /*004c*/ 	.word	0x00000000
        /*0050*/ 	.short	0x0003
        /*0052*/ 	.short	0x0018
        /*0054*/ 	.byte	0x00, 0xf4, 0x21, 0x00


	//----- nvinfo : EIATTR_KPARAM_INFO
	.align		4
.L_21:
        /*0058*/ 	.byte	0x04, 0x17
        /*005a*/ 	.short	(.L_23 - .L_22)
.L_22:
        /*005c*/ 	.word	0x00000000
        /*0060*/ 	.short	0x0002
        /*0062*/ 	.short	0x0010
        /*0064*/ 	.byte	0x00, 0xf4, 0x21, 0x00


	//----- nvinfo : EIATTR_KPARAM_INFO
	.align		4
.L_23:
        /*0068*/ 	.byte	0x04, 0x17
        /*006a*/ 	.short	(.L_25 - .L_24)
.L_24:
        /*006c*/ 	.word	0x00000000
        /*0070*/ 	.short	0x0001
        /*0072*/ 	.short	0x0008
        /*0074*/ 	.byte	0x00, 0xf4, 0x21, 0x00


	//----- nvinfo : EIATTR_KPARAM_INFO
	.align		4
.L_25:
        /*0078*/ 	.byte	0x04, 0x17
        /*007a*/ 	.short	(.L_27 - .L_26)
.L_26:
        /*007c*/ 	.word	0x00000000
        /*0080*/ 	.short	0x0000
        /*0082*/ 	.short	0x0000
        /*0084*/ 	.byte	0x00, 0xf4, 0x21, 0x00


	//----- nvinfo : EIATTR_SPARSE_MMA_MASK
	.align		4
.L_27:
        /*0088*/ 	.byte	0x03, 0x50
        /*008a*/ 	.short	0x0000


	//----- nvinfo : EIATTR_MAXREG_COUNT
	.align		4
        /*008c*/ 	.byte	0x03, 0x1b
        /*008e*/ 	.short	0x00ff


	//----- nvinfo : EIATTR_EXIT_INSTR_OFFSETS
	.align		4
        /*0090*/ 	.byte	0x04, 0x1c
        /*0092*/ 	.short	(.L_29 - .L_28)


	//   ....[0]....
.L_28:
        /*0094*/ 	.word	0x000003b0


	//----- nvinfo : EIATTR_REQNTID
	.align		4
.L_29:
        /*0098*/ 	.byte	0x04, 0x10
        /*009a*/ 	.short	(.L_31 - .L_30)
.L_30:
        /*009c*/ 	.word	0x00000080
        /*00a0*/ 	.word	0x00000001
        /*00a4*/ 	.word	0x00000001


	//----- nvinfo : EIATTR_CBANK_PARAM_SIZE
	.align		4
.L_31:
        /*00a8*/ 	.byte	0x03, 0x19
        /*00aa*/ 	.short	0x003c


	//----- nvinfo : EIATTR_PARAM_CBANK
	.align		4
        /*00ac*/ 	.byte	0x04, 0x0a
        /*00ae*/ 	.short	(.L_33 - .L_32)
	.align		4
.L_32:
        /*00b0*/ 	.word	index@(.nv.constant0.triton_poi_fused__native_batch_norm_legit_no_training_convolution_relu_7)
        /*00b4*/ 	.short	0x0210
        /*00b6*/ 	.short	0x003c


	//----- nvinfo : EIATTR_SW_WAR
	.align		4
.L_33:
        /*00b8*/ 	.byte	0x04, 0x36
        /*00ba*/ 	.short	(.L_35 - .L_34)
.L_34:
        /*00bc*/ 	.word	0x00000008
.L_35:


//--------------------- .nv.callgraph             --------------------------
	.section	.nv.callgraph,"",@"SHT_CUDA_CALLGRAPH"
	.align	4
	.sectionentsize	8
	.align		4
        /*0000*/ 	.word	0x00000000
	.align		4
        /*0004*/ 	.word	0xffffffff
	.align		4
        /*0008*/ 	.word	0x00000000
	.align		4
        /*000c*/ 	.word	0xfffffffe
	.align		4
        /*0010*/ 	.word	0x00000000
	.align		4
        /*0014*/ 	.word	0xfffffffd
	.align		4
        /*0018*/ 	.word	0x00000000
	.align		4
        /*001c*/ 	.word	0xfffffffc


//--------------------- .nv.constant4             --------------------------
	.section	.nv.constant4,"a",@progbits
	.align	8
	.align		8
.nv.constant4:
        /*0000*/ 	.dword	_$_str
	.align		8
        /*0008*/ 	.dword	_$_str_$_2


//--------------------- .text.triton_poi_fused__native_batch_norm_legit_no_training_convolution_relu_7 --------------------------
	.section	.text.triton_poi_fused__native_batch_norm_legit_no_training_convolution_relu_7,"ax",@progbits
	.align	128
        .global         triton_poi_fused__native_batch_norm_legit_no_training_convolution_relu_7
        .type           triton_poi_fused__native_batch_norm_legit_no_training_convolution_relu_7,@function
        .size           triton_poi_fused__native_batch_norm_legit_no_training_convolution_relu_7,(.L_x_1 - triton_poi_fused__native_batch_norm_legit_no_training_convolution_relu_7)
        .other          triton_poi_fused__native_batch_norm_legit_no_training_convolution_relu_7,@"STO_CUDA_ENTRY STV_DEFAULT"
triton_poi_fused__native_batch_norm_legit_no_training_convolution_relu_7:
.text.triton_poi_fused__native_batch_norm_legit_no_training_convolution_relu_7:
[----:B------:R-:W-:Y:S01]  /*0000*/  LDC R1, c[0x0][0x28] ;  /* 0x00000a00ff017b82 */ /* 0x000fe20000000800 */
[----:B------:R-:W1:Y:S07]  /*0010*/  S2R R0, SR_TID.X ;  /* 0x0000000000007919 */ /* 0x000e6e0000002100 */
[----:B------:R-:W2:Y:S01]  /*0020*/  LDC.64 R14, c[0x0][0x228] ;  /* 0x00008a00ff0e7b82 */ /* 0x000ea20000000a00 */
[----:B------:R-:W-:Y:S01]  /*0030*/  ULDC.64 UR4, c[0x0][0x208] ;  /* 0x0000820000047ab9 */ /* 0x000fe20000000a00 */
[----:B------:R-:W3:Y:S06]  /*0040*/  S2R R5, SR_CTAID.X ;  /* 0x0000000000057919 */ /* 0x000eec0000002500 */
[----:B------:R-:W4:Y:S08]  /*0050*/  LDC.64 R10, c[0x0][0x218] ;  /* 0x00008600ff0a7b82 */ /* 0x000f300000000a00 */
[----:B------:R-:W5:Y:S08]  /*0060*/  LDC.64 R12, c[0x0][0x220] ;  /* 0x00008800ff0c7b82 */ /* 0x000f700000000a00 */
[----:B------:R-:W5:Y:S01]  /*0070*/  LDC.64 R16, c[0x0][0x230] ;  /* 0x00008c00ff107b82 */ /* 0x000f620000000a00 */
[----:B-1----:R-:W-:-:S02]  /*0080*/  SHF.L.U32 R0, R0, 0x1, RZ ;  /* 0x0000000100007819 */ /* 0x002fc400000006ff */
[----:B---3--:R-:W-:Y:S02]  /*0090*/  SHF.R.S32.HI R3, RZ, 0x17, R5 ;  /* 0x00000017ff037819 */ /* 0x008fe40000011405 */
[----:B------:R-:W-:Y:S02]  /*00a0*/  LOP3.LUT R0, R0, 0xfe, RZ, 0xc0, !PT ;  /* 0x000000fe00007812 */ /* 0x000fe400078ec0ff */
[----:B------:R-:W-:Y:S02]  /*00b0*/  SGXT R3, R3, 0x1 ;  /* 0x000000010303781a */ /* 0x000fe40000000200 */
[----:B------:R-:W-:Y:S02]  /*00c0*/  LEA R0, R5, R0, 0x8 ;  /* 0x0000000005007211 */ /* 0x000fe400078e40ff */
[----:B------:R-:W1:Y:S02]  /*00d0*/  LDC.64 R4, c[0x0][0x238] ;  /* 0x00008e00ff047b82 */ /* 0x000e640000000a00 */
[----:B------:R-:W-:-:S04]  /*00e0*/  LEA.HI R3, R3, R0, RZ, 0x6 ;  /* 0x0000000003037211 */ /* 0x000fc800078f30ff */
[----:B------:R-:W-:-:S04]  /*00f0*/  SHF.R.S32.HI R3, RZ, 0x6, R3 ;  /* 0x00000006ff037819 */ /* 0x000fc80000011403 */
[----:B------:R-:W-:-:S04]  /*0100*/  LEA.HI R2, R3, R3, RZ, 0x5 ;  /* 0x0000000303027211 */ /* 0x000fc800078f28ff */
[----:B------:R-:W-:-:S04]  /*0110*/  LOP3.LUT R2, R2, 0xffffffe0, RZ, 0xc0, !PT ;  /* 0xffffffe002027812 */ /* 0x000fc800078ec0ff */
[----:B------:R-:W-:Y:S02]  /*0120*/  IADD3 R19, R3, -R2, RZ ;  /* 0x8000000203137210 */ /* 0x000fe40007ffe0ff */
[----:B------:R-:W3:Y:S03]  /*0130*/  LDC.64 R2, c[0x0][0x210] ;  /* 0x00008400ff027b82 */ /* 0x000ee60000000a00 */
[----:B--2---:R-:W-:-:S05]  /*0140*/  IMAD.WIDE R14, R19, 0x4, R14 ;  /* 0x00000004130e7825 */ /* 0x004fca00078e020e */
[----:B------:R2:W2:Y:S01]  /*0150*/  LDG.E.EL R18, desc[UR4][R14.64] ;  /* 0x000000040e127981 */ /* 0x0004a2000c2e1900 */
[----:B----4-:R-:W-:-:S04]  /*0160*/  IMAD.WIDE R10, R19, 0x4, R10 ;  /* 0x00000004130a7825 */ /* 0x010fc800078e020a */
[----:B-----5:R-:W-:Y:S01]  /*0170*/  IMAD.WIDE R12, R19, 0x4, R12 ;  /* 0x00000004130c7825 */ /* 0x020fe200078e020c */
[----:B------:R4:W5:Y:S04]  /*0180*/  LDG.E.EL R8, desc[UR4][R10.64] ;  /* 0x000000040a087981 */ /* 0x000968000c2e1900 */
[----:B------:R-:W5:Y:S01]  /*0190*/  LDG.E.EL R9, desc[UR4][R12.64] ;  /* 0x000000040c097981 */ /* 0x000f62000c2e1900 */
[----:B---3--:R-:W-:-:S05]  /*01a0*/  IMAD.WIDE R2, R0, 0x4, R2 ;  /* 0x0000000400027825 */ /* 0x008fca00078e0202 */
[----:B------:R-:W5:Y:S01]  /*01b0*/  LDG.E.64 R6, desc[UR4][R2.64] ;  /* 0x0000000402067981 */ /* 0x000f62000c1e1b00 */
[----:B0-2---:R-:W-:-:S04]  /*01c0*/  IMAD.WIDE R14, R19, 0x4, R16 ;  /* 0x00000004130e7825 */ /* 0x005fc800078e0210 */
[----:B-1----:R-:W-:Y:S02]  /*01d0*/  IMAD.WIDE R16, R19, 0x4, R4 ;  /* 0x0000000413107825 */ /* 0x002fe400078e0204 */
[----:B------:R-:W2:Y:S01]  /*01e0*/  LDG.E.EL R14, desc[UR4][R14.64] ;  /* 0x000000040e0e7981 */ /* 0x000ea2000c2e1900 */
[----:B----4-:R-:W-:Y:S01]  /*01f0*/  HFMA2.MMA R10, -RZ, RZ, 1.625, 0 ;  /* 0x3e800000ff0a7435 */ /* 0x010fe200000001ff */
[----:B------:R-:W0:Y:S02]  /*0200*/  LDC.64 R4, c[0x0][0x240] ;  /* 0x00009000ff047b82 */ /* 0x000e240000000a00 */
[----:B------:R-:W2:Y:S01]  /*0210*/  LDG.E.EL R17, desc[UR4][R16.64] ;  /* 0x0000000410117981 */ /* 0x000ea2000c2e1900 */
[----:B0-----:R-:W-:-:S04]  /*0220*/  IMAD.WIDE R4, R0, 0x4, R4 ;  /* 0x0000000400047825 */ /* 0x001fc800078e0204 */
[----:B------:R-:W-:-:S04]  /*0230*/  FADD R18, R18, 9.9999997473787516356e-06 ;  /* 0x3727c5ac12127421 */ /* 0x000fc80000000000 */
[----:B------:R-:W0:Y:S02]  /*0240*/  MUFU.SQRT R19, R18 ;  /* 0x0000001200137308 */ /* 0x000e240000002000 */
[C---:B0-----:R-:W-:Y:S02]  /*0250*/  FSETP.GT.AND P0, PT, R19.reuse, 8.50705917302346158658e+37, PT ;  /* 0x7e8000001300780b */ /* 0x041fe40003f04000 */
[----:B------:R-:W-:-:S11]  /*0260*/  FSETP.GEU.AND P1, PT, R19, 1.175494350822287508e-38, PT ;  /* 0x008000001300780b */ /* 0x000fd60003f2e000 */
[----:B------:R-:W-:-:S04]  /*0270*/  @P0 FMUL R19, R19, 0.25 ;  /* 0x3e80000013130820 */ /* 0x000fc80000400000 */
[----:B------:R-:W-:-:S06]  /*0280*/  @!P1 FMUL R19, R19, 16777216 ;  /* 0x4b80000013139820 */ /* 0x000fcc0000400000 */
[----:B------:R-:W0:Y:S01]  /*0290*/  MUFU.RCP R19, R19 ;  /* 0x0000001300137308 */ /* 0x000e220000001000 */
[----:B------:R-:W-:Y:S01]  /*02a0*/  FSEL R10, R10, 1, P0 ;  /* 0x3f8000000a0a7808 */ /* 0x000fe20000000000 */
[--C-:B-----5:R-:W-:Y:S01]  /*02b0*/  FADD R6, R6, R8.reuse ;  /* 0x0000000806067221 */ /* 0x120fe20000000000 */
[----:B------:R-:W-:-:S03]  /*02c0*/  FADD R7, R7, R8 ;  /* 0x0000000807077221 */ /* 0x000fc60000000000 */
[----:B------:R-:W-:Y:S01]  /*02d0*/  @!P1 FMUL R10, R10, 16777216 ;  /* 0x4b8000000a0a9820 */ /* 0x000fe20000400000 */
[C---:B------:R-:W-:Y:S01]  /*02e0*/  FADD R8, -R9.reuse, R6 ;  /* 0x0000000609087221 */ /* 0x040fe20000000100 */
[----:B------:R-:W-:Y:S02]  /*02f0*/  FADD R9, -R9, R7 ;  /* 0x0000000709097221 */ /* 0x000fe40000000100 */
[----:B0-----:R-:W-:-:S04]  /*0300*/  FMUL R10, R19, R10 ;  /* 0x0000000a130a7220 */ /* 0x001fc80000400000 */
[-C--:B------:R-:W-:Y:S01]  /*0310*/  FMUL R8, R8, R10.reuse ;  /* 0x0000000a08087220 */ /* 0x080fe20000400000 */
[----:B------:R-:W-:-:S03]  /*0320*/  FMUL R10, R9, R10 ;  /* 0x0000000a090a7220 */ /* 0x000fc60000400000 */
[C-C-:B--2---:R-:W-:Y:S01]  /*0330*/  FFMA R8, R14.reuse, R8, R17.reuse ;  /* 0x000000080e087223 */ /* 0x144fe20000000011 */
[----:B------:R-:W-:-:S04]  /*0340*/  FFMA R10, R14, R10, R17 ;  /* 0x0000000a0e0a7223 */ /* 0x000fc80000000011 */
[----:B------:R-:W-:Y:S02]  /*0350*/  FSETP.GEU.AND P0, PT, R8, RZ, PT ;  /* 0x000000ff0800720b */ /* 0x000fe40003f0e000 */
[----:B------:R-:W-:Y:S02]  /*0360*/  FSETP.GEU.AND P1, PT, R10, RZ, PT ;  /* 0x000000ff0a00720b */ /* 0x000fe40003f2e000 */
[----:B------:R-:W-:Y:S02]  /*0370*/  FSEL R8, R8, RZ, P0 ;  /* 0x000000ff08087208 */ /* 0x000fe40000000000 */
[----:B------:R-:W-:Y:S01]  /*0380*/  FSEL R9, R10, RZ, P1 ;  /* 0x000000ff0a097208 */ /* 0x000fe20000800000 */
[----:B------:R-:W-:Y:S04]  /*0390*/  STG.E.64 desc[UR4][R2.64], R6 ;  /* 0x0000000602007986 */ /* 0x000fe8000c101b04 */
[----:B------:R-:W-:Y:S01]  /*03a0*/  STG.E.64 desc[UR4][R4.64], R8 ;  /* 0x0000000804007986 */ /* 0x000fe2000c101b04 */
[----:B------:R-:W-:Y:S05]  /*03b0*/  EXIT ;  /* 0x000000000000794d */ /* 0x000fea0003800000 */
.L_x_0:
[----:B------:R-:W-:-:S00]  /*03c0*/  BRA `(.L_x_0) ;  /* 0xfffffffc00fc7947 */ /* 0x000fc0000383ffff */
[----:B------:R-:W-:-:S00]  /*03d0*/  NOP ;  /* 0x0000000000007918 */ /* 0x000fc00000000000 */
        /* <DEDUP_REMOVED lines=10> */
.L_x_1:


//--------------------- .nv.global.init           --------------------------
	.section	.nv.global.init,"aw",@progbits
.nv.global.init:
	.type		_$_str,@object
	.size		_$_str,(_$_str_$_2 - _$_str)
_$_str:
        /*0000*/ 	.byte	0x5f, 0x5f, 0x43, 0x55, 0x44, 0x41, 0x5f, 0x46, 0x54, 0x5a, 0x00
	.type		_$_str_$_2,@object
	.size		_$_str_$_2,(.L_1 - _$_str_$_2)
_$_str_$_2:
        /*000b*/ 	.byte	0x5f, 0x5f, 0x43, 0x55, 0x44, 0x41, 0x5f, 0x50, 0x52, 0x45, 0x43, 0x5f, 0x53, 0x51, 0x52, 0x54
        /*001b*/ 	.byte	0x00
.L_1:


//--------------------- .nv.constant0.triton_poi_fused__native_batch_norm_legit_no_training_convolution_relu_7 --------------------------
	.section	.nv.constant0.triton_poi_fused__native_batch_norm_legit_no_training_convolution_relu_7,"a",@progbits
	.sectionflags	@""
	.align	4
.nv.constant0.triton_poi_fused__native_batch_norm_legit_no_training_convolution_relu_7:
	.zero		588
